//
// Generated by NVIDIA NVVM Compiler
//
// Compiler Build ID: CL-36424714
// Cuda compilation tools, release 13.0, V13.0.88
// Based on NVVM 20.0.0
//

.version 9.0
.target sm_100
.address_size 64

	// .globl	_Z12scale_kernelPfS_S_iS_
.extern .shared .align 16 .b8 shared_data[];

.visible .entry _Z12scale_kernelPfS_S_iS_(
	.param .u64 .ptr .align 1 _Z12scale_kernelPfS_S_iS__param_0,
	.param .u64 .ptr .align 1 _Z12scale_kernelPfS_S_iS__param_1,
	.param .u64 .ptr .align 1 _Z12scale_kernelPfS_S_iS__param_2,
	.param .u32 _Z12scale_kernelPfS_S_iS__param_3,
	.param .u64 .ptr .align 1 _Z12scale_kernelPfS_S_iS__param_4
)
{
	.reg .b32 	%r<6>;
	.reg .b32 	%f<9>;
	.reg .b64 	%rd<13>;
	.reg .b64 	%fd<4>;

	ld.param.u64 	%rd1, [_Z12scale_kernelPfS_S_iS__param_0];
	ld.param.u64 	%rd2, [_Z12scale_kernelPfS_S_iS__param_1];
	ld.param.u64 	%rd3, [_Z12scale_kernelPfS_S_iS__param_2];
	ld.param.u32 	%r1, [_Z12scale_kernelPfS_S_iS__param_3];
	ld.param.u64 	%rd4, [_Z12scale_kernelPfS_S_iS__param_4];
	cvta.to.global.u64 	%rd5, %rd2;
	cvta.to.global.u64 	%rd6, %rd3;
	cvta.to.global.u64 	%rd7, %rd1;
	cvta.to.global.u64 	%rd8, %rd4;
	ld.global.f32 	%f1, [%rd8];
	cvt.rn.f32.s32 	%f2, %r1;
	div.rn.f32 	%f3, %f1, %f2;
	cvt.f64.f32 	%fd1, %f3;
	add.f64 	%fd2, %fd1, 0d3F847AE147AE147B;
	sqrt.rn.f64 	%fd3, %fd2;
	cvt.rn.f32.f64 	%f4, %fd3;
	mov.u32 	%r2, %ctaid.x;
	mov.u32 	%r3, %ntid.x;
	mov.u32 	%r4, %tid.x;
	mad.lo.s32 	%r5, %r2, %r3, %r4;
	mul.wide.s32 	%rd9, %r5, 4;
	add.s64 	%rd10, %rd7, %rd9;
	ld.global.f32 	%f5, [%rd10];
	div.rn.f32 	%f6, %f5, %f4;
	add.s64 	%rd11, %rd6, %rd9;
	ld.global.f32 	%f7, [%rd11];
	mul.f32 	%f8, %f7, %f6;
	add.s64 	%rd12, %rd5, %rd9;
	st.global.f32 	[%rd12], %f8;
	ret;

}
	// .globl	_Z35square_elements_reduction_add_fusedPfS_
.visible .entry _Z35square_elements_reduction_add_fusedPfS_(
	.param .u64 .ptr .align 1 _Z35square_elements_reduction_add_fusedPfS__param_0,
	.param .u64 .ptr .align 1 _Z35square_elements_reduction_add_fusedPfS__param_1
)
{
	.reg .pred 	%p<5>;
	.reg .b32 	%r<13>;
	.reg .b32 	%f<7>;
	.reg .b64 	%rd<9>;

	ld.param.u64 	%rd2, [_Z35square_elements_reduction_add_fusedPfS__param_0];
	ld.param.u64 	%rd1, [_Z35square_elements_reduction_add_fusedPfS__param_1];
	cvta.to.global.u64 	%rd3, %rd2;
	mov.u32 	%r1, %ctaid.x;
	mov.u32 	%r12, %ntid.x;
	mov.u32 	%r3, %tid.x;
	mad.lo.s32 	%r7, %r1, %r12, %r3;
	mul.wide.s32 	%rd4, %r7, 4;
	add.s64 	%rd5, %rd3, %rd4;
	ld.global.f32 	%f1, [%rd5];
	mul.f32 	%f2, %f1, %f1;
	shl.b32 	%r8, %r3, 2;
	mov.u32 	%r9, shared_data;
	add.s32 	%r4, %r9, %r8;
	st.shared.f32 	[%r4], %f2;
	bar.sync 	0;
	setp.lt.u32 	%p1, %r12, 2;
	@%p1 bra 	$L__BB1_4;
$L__BB1_1:
	shr.u32 	%r6, %r12, 1;
	setp.ge.u32 	%p2, %r3, %r6;
	@%p2 bra 	$L__BB1_3;
	shl.b32 	%r10, %r6, 2;
	add.s32 	%r11, %r4, %r10;
	ld.shared.f32 	%f3, [%r11];
	ld.shared.f32 	%f4, [%r4];
	add.f32 	%f5, %f3, %f4;
	st.shared.f32 	[%r4], %f5;
$L__BB1_3:
	bar.sync 	0;
	setp.gt.u32 	%p3, %r12, 3;
	mov.u32 	%r12, %r6;
	@%p3 bra 	$L__BB1_1;
$L__BB1_4:
	setp.ne.s32 	%p4, %r3, 0;
	@%p4 bra 	$L__BB1_6;
	ld.shared.f32 	%f6, [shared_data];
	cvta.to.global.u64 	%rd6, %rd1;
	mul.wide.u32 	%rd7, %r1, 4;
	add.s64 	%rd8, %rd6, %rd7;
	st.global.f32 	[%rd8], %f6;
$L__BB1_6:
	ret;

}
	// .globl	_Z13reduction_addPf
.visible .entry _Z13reduction_addPf(
	.param .u64 .ptr .align 1 _Z13reduction_addPf_param_0
)
{
	.reg .pred 	%p<5>;
	.reg .b32 	%r<13>;
	.reg .b32 	%f<6>;
	.reg .b64 	%rd<7>;

	ld.param.u64 	%rd2, [_Z13reduction_addPf_param_0];
	cvta.to.global.u64 	%rd1, %rd2;
	mov.u32 	%r1, %ctaid.x;
	mov.u32 	%r12, %ntid.x;
	mov.u32 	%r3, %tid.x;
	mad.lo.s32 	%r7, %r1, %r12, %r3;
	mul.wide.s32 	%rd3, %r7, 4;
	add.s64 	%rd4, %rd1, %rd3;
	ld.global.f32 	%f1, [%rd4];
	shl.b32 	%r8, %r3, 2;
	mov.u32 	%r9, shared_data;
	add.s32 	%r4, %r9, %r8;
	st.shared.f32 	[%r4], %f1;
	bar.sync 	0;
	setp.lt.u32 	%p1, %r12, 2;
	@%p1 bra 	$L__BB2_4;
$L__BB2_1:
	shr.u32 	%r6, %r12, 1;
	setp.ge.u32 	%p2, %r3, %r6;
	@%p2 bra 	$L__BB2_3;
	shl.b32 	%r10, %r6, 2;
	add.s32 	%r11, %r4, %r10;
	ld.shared.f32 	%f2, [%r11];
	ld.shared.f32 	%f3, [%r4];
	add.f32 	%f4, %f2, %f3;
	st.shared.f32 	[%r4], %f4;
$L__BB2_3:
	bar.sync 	0;
	setp.gt.u32 	%p3, %r12, 3;
	mov.u32 	%r12, %r6;
	@%p3 bra 	$L__BB2_1;
$L__BB2_4:
	setp.ne.s32 	%p4, %r3, 0;
	@%p4 bra 	$L__BB2_6;
	ld.shared.f32 	%f5, [shared_data];
	mul.wide.u32 	%rd5, %r1, 4;
	add.s64 	%rd6, %rd1, %rd5;
	st.global.f32 	[%rd6], %f5;
$L__BB2_6:
	ret;

}


// ===== COMPILED SASS (sm_100) =====

	.target	sm_100

	.elftype	@"ET_EXEC"


//--------------------- .note.nv.tkinfo           --------------------------
	.section	.note.nv.tkinfo,"",@"SHT_NOTE"
	.sectionflags	@"SHF_NOTE_NV_TKINFO"
	.tkinfo
        /*0018*/ 	.word	0x00000002
        /*0030*/ 	.string	""
        /*0030*/ 	.string	"ptxas"
        /*0030*/ 	.string	"Cuda compilation tools, release 13.0, V13.0.88"
        /*0030*/ 	.string	"Build cuda_13.0.r13.0/compiler.36424714_0"
        /*0030*/ 	.string	"-arch sm_100 -m 64 "



//--------------------- .note.nv.cuinfo           --------------------------
	.section	.note.nv.cuinfo,"",@"SHT_NOTE"
	.sectionflags	@"SHF_NOTE_NV_CUINFO"
        /*0018*/ 	.short	0x0002
        /*001a*/ 	.short	0x0064
        /*001c*/ 	.short	0x0082
	.zero		2


//--------------------- .nv.info                  --------------------------
	.section	.nv.info,"",@"SHT_CUDA_INFO"
	.align	4


	//----- nvinfo : EIATTR_REGCOUNT
	.align		4
        /*0000*/ 	.byte	0x04, 0x2f
        /*0002*/ 	.short	(.L_1 - .L_0)
	.align		4
.L_0:
        /*0004*/ 	.word	index@(_Z12scale_kernelPfS_S_iS_)
        /*0008*/ 	.word	0x00000012


	//----- nvinfo : EIATTR_FRAME_SIZE
	.align		4
.L_1:
        /*000c*/ 	.byte	0x04, 0x11
        /*000e*/ 	.short	(.L_3 - .L_2)
	.align		4
.L_2:
        /*0010*/ 	.word	index@($__internal_1_$__cuda_sm3x_div_rn_noftz_f32_slowpath)
        /*0014*/ 	.word	0x00000000


	//----- nvinfo : EIATTR_FRAME_SIZE
	.align		4
.L_3:
        /*0018*/ 	.byte	0x04, 0x11
        /*001a*/ 	.short	(.L_5 - .L_4)
	.align		4
.L_4:
        /*001c*/ 	.word	index@($__internal_0_$__cuda_sm20_dsqrt_rn_f64_mediumpath_v1)
        /*0020*/ 	.word	0x00000000


	//----- nvinfo : EIATTR_FRAME_SIZE
	.align		4
.L_5:
        /*0024*/ 	.byte	0x04, 0x11
        /*0026*/ 	.short	(.L_7 - .L_6)
	.align		4
.L_6:
        /*0028*/ 	.word	index@(_Z12scale_kernelPfS_S_iS_)
        /*002c*/ 	.word	0x00000000


	//----- nvinfo : EIATTR_REGCOUNT
	.align		4
.L_7:
        /*0030*/ 	.byte	0x04, 0x2f
        /*0032*/ 	.short	(.L_9 - .L_8)
	.align		4
.L_8:
        /*0034*/ 	.word	index@(_Z35square_elements_reduction_add_fusedPfS_)
        /*0038*/ 	.word	0x0000000b


	//----- nvinfo : EIATTR_FRAME_SIZE
	.align		4
.L_9:
        /*003c*/ 	.byte	0x04, 0x11
        /*003e*/ 	.short	(.L_11 - .L_10)
	.align		4
.L_10:
        /*0040*/ 	.word	index@(_Z35square_elements_reduction_add_fusedPfS_)
        /*0044*/ 	.word	0x00000000


	//----- nvinfo : EIATTR_REGCOUNT
	.align		4
.L_11:
        /*0048*/ 	.byte	0x04, 0x2f
        /*004a*/ 	.short	(.L_13 - .L_12)
	.align		4
.L_12:
        /*004c*/ 	.word	index@(_Z13reduction_addPf)
        /*0050*/ 	.word	0x0000000b


	//----- nvinfo : EIATTR_FRAME_SIZE
	.align		4
.L_13:
        /*0054*/ 	.byte	0x04, 0x11
        /*0056*/ 	.short	(.L_15 - .L_14)
	.align		4
.L_14:
        /*0058*/ 	.word	index@(_Z13reduction_addPf)
        /*005c*/ 	.word	0x00000000


	//----- nvinfo : EIATTR_MIN_STACK_SIZE
	.align		4
.L_15:
        /*0060*/ 	.byte	0x04, 0x12
        /*0062*/ 	.short	(.L_17 - .L_16)
	.align		4
.L_16:
        /*0064*/ 	.word	index@(_Z13reduction_addPf)
        /*0068*/ 	.word	0x00000000


	//----- nvinfo : EIATTR_MIN_STACK_SIZE
	.align		4
.L_17:
        /*006c*/ 	.byte	0x04, 0x12
        /*006e*/ 	.short	(.L_19 - .L_18)
	.align		4
.L_18:
        /*0070*/ 	.word	index@(_Z35square_elements_reduction_add_fusedPfS_)
        /*0074*/ 	.word	0x00000000


	//----- nvinfo : EIATTR_MIN_STACK_SIZE
	.align		4
.L_19:
        /*0078*/ 	.byte	0x04, 0x12
        /*007a*/ 	.short	(.L_21 - .L_20)
	.align		4
.L_20:
        /*007c*/ 	.word	index@(_Z12scale_kernelPfS_S_iS_)
        /*0080*/ 	.word	0x00000000
.L_21:


//--------------------- .nv.compat                --------------------------
	.section	.nv.compat,"",@"SHT_CUDA_COMPAT_INFO"
	.align	4
        /*0000*/ 	.byte	0x02, 0x09, 0x00, 0x00, 0x02, 0x02, 0x01, 0x00, 0x02, 0x05, 0x05, 0x00, 0x03, 0x07, 0x01, 0x01
        /*0010*/ 	.byte	0x02, 0x03, 0x00, 0x00, 0x02, 0x06, 0x01, 0x00, 0x04, 0x0b, 0x08, 0x00, 0x01, 0x00, 0x00, 0x00
        /*0020*/ 	.byte	0x00, 0x00, 0x00, 0x00


//--------------------- .nv.info._Z13reduction_addPf --------------------------
	.section	.nv.info._Z13reduction_addPf,"",@"SHT_CUDA_INFO"
	.sectionflags	@""
	.align	4


	//----- nvinfo : EIATTR_CUDA_API_VERSION
	.align		4
        /*0000*/ 	.byte	0x04, 0x37
        /*0002*/ 	.short	(.L_23 - .L_22)
.L_22:
        /*0004*/ 	.word	0x00000082


	//----- nvinfo : EIATTR_KPARAM_INFO
	.align		4
.L_23:
        /*0008*/ 	.byte	0x04, 0x17
        /*000a*/ 	.short	(.L_25 - .L_24)
.L_24:
        /*000c*/ 	.word	0x00000000
        /*0010*/ 	.short	0x0000
        /*0012*/ 	.short	0x0000
        /*0014*/ 	.byte	0x00, 0xf5, 0x21, 0x00


	//----- nvinfo : EIATTR_SPARSE_MMA_MASK
	.align		4
.L_25:
        /*0018*/ 	.byte	0x03, 0x50
        /*001a*/ 	.short	0x0000


	//----- nvinfo : EIATTR_MAXREG_COUNT
	.align		4
        /*001c*/ 	.byte	0x03, 0x1b
        /*001e*/ 	.short	0x00ff


	//----- nvinfo : EIATTR_NUM_BARRIERS
	.align		4
        /*0020*/ 	.byte	0x02, 0x4c
        /*0022*/ 	.byte	0x01
	.zero		1


	//----- nvinfo : EIATTR_MERCURY_ISA_VERSION
	.align		4
        /*0024*/ 	.byte	0x03, 0x5f
        /*0026*/ 	.short	0x0101


	//----- nvinfo : EIATTR_VRC_CTA_INIT_COUNT
	.align		4
        /*0028*/ 	.byte	0x02, 0x4a
	.zero		1
	.zero		1


	//----- nvinfo : EIATTR_EXIT_INSTR_OFFSETS
	.align		4
        /*002c*/ 	.byte	0x04, 0x1c
        /*002e*/ 	.short	(.L_27 - .L_26)


	//   ....[0]....
.L_26:
        /*0030*/ 	.word	0x000001e0


	//   ....[1]....
        /*0034*/ 	.word	0x00000260


	//----- nvinfo : EIATTR_CBANK_PARAM_SIZE
	.align		4
.L_27:
        /*0038*/ 	.byte	0x03, 0x19
        /*003a*/ 	.short	0x0008


	//----- nvinfo : EIATTR_PARAM_CBANK
	.align		4
        /*003c*/ 	.byte	0x04, 0x0a
        /*003e*/ 	.short	(.L_29 - .L_28)
	.align		4
.L_28:
        /*0040*/ 	.word	index@(.nv.constant0._Z13reduction_addPf)
        /*0044*/ 	.short	0x0380
        /*0046*/ 	.short	0x0008


	//----- nvinfo : EIATTR_SW_WAR
	.align		4
.L_29:
        /*0048*/ 	.byte	0x04, 0x36
        /*004a*/ 	.short	(.L_31 - .L_30)
.L_30:
        /*004c*/ 	.word	0x00000008
.L_31:


//--------------------- .nv.info._Z35square_elements_reduction_add_fusedPfS_ --------------------------
	.section	.nv.info._Z35square_elements_reduction_add_fusedPfS_,"",@"SHT_CUDA_INFO"
	.sectionflags	@""
	.align	4


	//----- nvinfo : EIATTR_CUDA_API_VERSION
	.align		4
        /*0000*/ 	.byte	0x04, 0x37
        /*0002*/ 	.short	(.L_33 - .L_32)
.L_32:
        /*0004*/ 	.word	0x00000082


	//----- nvinfo : EIATTR_KPARAM_INFO
	.align		4
.L_33:
        /*0008*/ 	.byte	0x04, 0x17
        /*000a*/ 	.short	(.L_35 - .L_34)
.L_34:
        /*000c*/ 	.word	0x00000000
        /*0010*/ 	.short	0x0001
        /*0012*/ 	.short	0x0008
        /*0014*/ 	.byte	0x00, 0xf5, 0x21, 0x00


	//----- nvinfo : EIATTR_KPARAM_INFO
	.align		4
.L_35:
        /*0018*/ 	.byte	0x04, 0x17
        /*001a*/ 	.short	(.L_37 - .L_36)
.L_36:
        /*001c*/ 	.word	0x00000000
        /*0020*/ 	.short	0x0000
        /*0022*/ 	.short	0x0000
        /*0024*/ 	.byte	0x00, 0xf5, 0x21, 0x00


	//----- nvinfo : EIATTR_SPARSE_MMA_MASK
	.align		4
.L_37:
        /*0028*/ 	.byte	0x03, 0x50
        /*002a*/ 	.short	0x0000


	//----- nvinfo : EIATTR_MAXREG_COUNT
	.align		4
        /*002c*/ 	.byte	0x03, 0x1b
        /*002e*/ 	.short	0x00ff


	//----- nvinfo : EIATTR_NUM_BARRIERS
	.align		4
        /*0030*/ 	.byte	0x02, 0x4c
        /*0032*/ 	.byte	0x01
	.zero		1


	//----- nvinfo : EIATTR_MERCURY_ISA_VERSION
	.align		4
        /*0034*/ 	.byte	0x03, 0x5f
        /*0036*/ 	.short	0x0101


	//----- nvinfo : EIATTR_VRC_CTA_INIT_COUNT
	.align		4
        /*0038*/ 	.byte	0x02, 0x4a
	.zero		1
	.zero		1


	//----- nvinfo : EIATTR_EXIT_INSTR_OFFSETS
	.align		4
        /*003c*/ 	.byte	0x04, 0x1c
        /*003e*/ 	.short	(.L_39 - .L_38)


	//   ....[0]....
.L_38:
        /*0040*/ 	.word	0x000001f0


	//   ....[1]....
        /*0044*/ 	.word	0x00000270


	//----- nvinfo : EIATTR_CBANK_PARAM_SIZE
	.align		4
.L_39:
        /*0048*/ 	.byte	0x03, 0x19
        /*004a*/ 	.short	0x0010


	//----- nvinfo : EIATTR_PARAM_CBANK
	.align		4
        /*004c*/ 	.byte	0x04, 0x0a
        /*004e*/ 	.short	(.L_41 - .L_40)
	.align		4
.L_40:
        /*0050*/ 	.word	index@(.nv.constant0._Z35square_elements_reduction_add_fusedPfS_)
        /*0054*/ 	.short	0x0380
        /*0056*/ 	.short	0x0010


	//----- nvinfo : EIATTR_SW_WAR
	.align		4
.L_41:
        /*0058*/ 	.byte	0x04, 0x36
        /*005a*/ 	.short	(.L_43 - .L_42)
.L_42:
        /*005c*/ 	.word	0x00000008
.L_43:


//--------------------- .nv.info._Z12scale_kernelPfS_S_iS_ --------------------------
	.section	.nv.info._Z12scale_kernelPfS_S_iS_,"",@"SHT_CUDA_INFO"
	.sectionflags	@""
	.align	4


	//----- nvinfo : EIATTR_CUDA_API_VERSION
	.align		4
        /*0000*/ 	.byte	0x04, 0x37
        /*0002*/ 	.short	(.L_45 - .L_44)
.L_44:
        /*0004*/ 	.word	0x00000082


	//----- nvinfo : EIATTR_KPARAM_INFO
	.align		4
.L_45:
        /*0008*/ 	.byte	0x04, 0x17
        /*000a*/ 	.short	(.L_47 - .L_46)
.L_46:
        /*000c*/ 	.word	0x00000000
        /*0010*/ 	.short	0x0004
        /*0012*/ 	.short	0x0020
        /*0014*/ 	.byte	0x00, 0xf5, 0x21, 0x00


	//----- nvinfo : EIATTR_KPARAM_INFO
	.align		4
.L_47:
        /*0018*/ 	.byte	0x04, 0x17
        /*001a*/ 	.short	(.L_49 - .L_48)
.L_48:
        /*001c*/ 	.word	0x00000000
        /*0020*/ 	.short	0x0003
        /*0022*/ 	.short	0x0018
        /*0024*/ 	.byte	0x00, 0xf0, 0x11, 0x00


	//----- nvinfo : EIATTR_KPARAM_INFO
	.align		4
.L_49:
        /*0028*/ 	.byte	0x04, 0x17
        /*002a*/ 	.short	(.L_51 - .L_50)
.L_50:
        /*002c*/ 	.word	0x00000000
        /*0030*/ 	.short	0x0002
        /*0032*/ 	.short	0x0010
        /*0034*/ 	.byte	0x00, 0xf5, 0x21, 0x00


	//----- nvinfo : EIATTR_KPARAM_INFO
	.align		4
.L_51:
        /*0038*/ 	.byte	0x04, 0x17
        /*003a*/ 	.short	(.L_53 - .L_52)
.L_52:
        /*003c*/ 	.word	0x00000000
        /*0040*/ 	.short	0x0001
        /*0042*/ 	.short	0x0008
        /*0044*/ 	.byte	0x00, 0xf5, 0x21, 0x00


	//----- nvinfo : EIATTR_KPARAM_INFO
	.align		4
.L_53:
        /*0048*/ 	.byte	0x04, 0x17
        /*004a*/ 	.short	(.L_55 - .L_54)
.L_54:
        /*004c*/ 	.word	0x00000000
        /*0050*/ 	.short	0x0000
        /*0052*/ 	.short	0x0000
        /*0054*/ 	.byte	0x00, 0xf5, 0x21, 0x00


	//----- nvinfo : EIATTR_SPARSE_MMA_MASK
	.align		4
.L_55:
        /*0058*/ 	.byte	0x03, 0x50
        /*005a*/ 	.short	0x0000


	//----- nvinfo : EIATTR_MAXREG_COUNT
	.align		4
        /*005c*/ 	.byte	0x03, 0x1b
        /*005e*/ 	.short	0x00ff


	//----- nvinfo : EIATTR_MERCURY_ISA_VERSION
	.align		4
        /*0060*/ 	.byte	0x03, 0x5f
        /*0062*/ 	.short	0x0101


	//----- nvinfo : EIATTR_VRC_CTA_INIT_COUNT
	.align		4
        /*0064*/ 	.byte	0x02, 0x4a
	.zero		1
	.zero		1


	//----- nvinfo : EIATTR_EXIT_INSTR_OFFSETS
	.align		4
        /*0068*/ 	.byte	0x04, 0x1c
        /*006a*/ 	.short	(.L_57 - .L_56)


	//   ....[0]....
.L_56:
        /*006c*/ 	.word	0x00000460


	//----- nvinfo : EIATTR_CRS_STACK_SIZE
	.align		4
.L_57:
        /*0070*/ 	.byte	0x04, 0x1e
        /*0072*/ 	.short	(.L_59 - .L_58)
.L_58:
        /*0074*/ 	.word	0x00000000


	//----- nvinfo : EIATTR_CBANK_PARAM_SIZE
	.align		4
.L_59:
        /*0078*/ 	.byte	0x03, 0x19
        /*007a*/ 	.short	0x0028


	//----- nvinfo : EIATTR_PARAM_CBANK
	.align		4
        /*007c*/ 	.byte	0x04, 0x0a
        /*007e*/ 	.short	(.L_61 - .L_60)
	.align		4
.L_60:
        /*0080*/ 	.word	index@(.nv.constant0._Z12scale_kernelPfS_S_iS_)
        /*0084*/ 	.short	0x0380
        /*0086*/ 	.short	0x0028


	//----- nvinfo : EIATTR_SW_WAR
	.align		4
.L_61:
        /*0088*/ 	.byte	0x04, 0x36
        /*008a*/ 	.short	(.L_63 - .L_62)
.L_62:
        /*008c*/ 	.word	0x00000008
.L_63:


//--------------------- .nv.callgraph             --------------------------
	.section	.nv.callgraph,"",@"SHT_CUDA_CALLGRAPH"
	.align	4
	.sectionentsize	8
	.align		4
        /*0000*/ 	.word	0x00000000
	.align		4
        /*0004*/ 	.word	0xffffffff
	.align		4
        /*0008*/ 	.word	0x00000000
	.align		4
        /*000c*/ 	.word	0xfffffffe
	.align		4
        /*0010*/ 	.word	0x00000000
	.align		4
        /*0014*/ 	.word	0xfffffffd
	.align		4
        /*0018*/ 	.word	0x00000000
	.align		4
        /*001c*/ 	.word	0xfffffffc


//--------------------- .text._Z13reduction_addPf --------------------------
	.section	.text._Z13reduction_addPf,"ax",@progbits
	.align	128
        .global         _Z13reduction_addPf
        .type           _Z13reduction_addPf,@function
        .size           _Z13reduction_addPf,(.L_x_29 - _Z13reduction_addPf)
        .other          _Z13reduction_addPf,@"STO_CUDA_ENTRY STV_DEFAULT"
_Z13reduction_addPf:
.text._Z13reduction_addPf:
[----:B------:R-:W-:Y:S01]  /*0000*/  LDC R1, c[0x0][0x37c] ;  /* 0x0000df00ff017b82 */ /* 0x000fe20000000800 */
[----:B------:R-:W0:Y:S07]  /*0010*/  S2R R7, SR_CTAID.X ;  /* 0x0000000000077919 */ /* 0x000e2e0000002500 */
[----:B------:R-:W1:Y:S01]  /*0020*/  LDC.64 R2, c[0x0][0x380] ;  /* 0x0000e000ff027b82 */ /* 0x000e620000000a00 */
[----:B------:R-:W0:Y:S01]  /*0030*/  LDCU UR8, c[0x0][0x360] ;  /* 0x00006c00ff0877ac */ /* 0x000e220008000800 */
[----:B------:R-:W0:Y:S01]  /*0040*/  S2R R6, SR_TID.X ;  /* 0x0000000000067919 */ /* 0x000e220000002100 */
[----:B------:R-:W2:Y:S01]  /*0050*/  LDCU.64 UR6, c[0x0][0x358] ;  /* 0x00006b00ff0677ac */ /* 0x000ea20008000a00 */
[----:B0-----:R-:W-:-:S04]  /*0060*/  IMAD R5, R7, UR8, R6 ;  /* 0x0000000807057c24 */ /* 0x001fc8000f8e0206 */
[----:B-1----:R-:W-:-:S06]  /*0070*/  IMAD.WIDE R2, R5, 0x4, R2 ;  /* 0x0000000405027825 */ /* 0x002fcc00078e0202 */
[----:B--2---:R-:W2:Y:S01]  /*0080*/  LDG.E R2, desc[UR6][R2.64] ;  /* 0x0000000602027981 */ /* 0x004ea2000c1e1900 */
[----:B------:R-:W0:Y:S01]  /*0090*/  S2UR UR5, SR_CgaCtaId ;  /* 0x00000000000579c3 */ /* 0x000e220000008800 */
[----:B------:R-:W-:Y:S01]  /*00a0*/  UMOV UR4, 0x400 ;  /* 0x0000040000047882 */ /* 0x000fe20000000000 */
[----:B------:R-:W-:Y:S01]  /*00b0*/  UISETP.GE.U32.AND UP0, UPT, UR8, 0x2, UPT ;  /* 0x000000020800788c */ /* 0x000fe2000bf06070 */
[----:B------:R-:W-:Y:S01]  /*00c0*/  ISETP.NE.AND P0, PT, R6, RZ, PT ;  /* 0x000000ff0600720c */ /* 0x000fe20003f05270 */
[----:B0-----:R-:W-:-:S06]  /*00d0*/  ULEA UR4, UR5, UR4, 0x18 ;  /* 0x0000000405047291 */ /* 0x001fcc000f8ec0ff */
[----:B------:R-:W-:-:S05]  /*00e0*/  LEA R5, R6, UR4, 0x2 ;  /* 0x0000000406057c11 */ /* 0x000fca000f8e10ff */
[----:B--2---:R0:W-:Y:S01]  /*00f0*/  STS [R5], R2 ;  /* 0x0000000205007388 */ /* 0x0041e20000000800 */
[----:B------:R-:W-:Y:S06]  /*0100*/  BAR.SYNC.DEFER_BLOCKING 0x0 ;  /* 0x0000000000007b1d */ /* 0x000fec0000010000 */
[----:B------:R-:W-:Y:S05]  /*0110*/  BRA.U !UP0, `(.L_x_0) ;  /* 0x0000000108307547 */ /* 0x000fea000b800000 */
[----:B------:R-:W-:-:S07]  /*0120*/  IMAD.U32 R0, RZ, RZ, UR8 ;  /* 0x00000008ff007e24 */ /* 0x000fce000f8e00ff */
.L_x_1:
[----:B------:R-:W-:-:S04]  /*0130*/  SHF.R.U32.HI R8, RZ, 0x1, R0 ;  /* 0x00000001ff087819 */ /* 0x000fc80000011600 */
[----:B------:R-:W-:-:S13]  /*0140*/  ISETP.GE.U32.AND P1, PT, R6, R8, PT ;  /* 0x000000080600720c */ /* 0x000fda0003f26070 */
[----:B0-----:R-:W-:Y:S01]  /*0150*/  @!P1 LEA R2, R8, R5, 0x2 ;  /* 0x0000000508029211 */ /* 0x001fe200078e10ff */
[----:B------:R-:W-:Y:S05]  /*0160*/  @!P1 LDS R3, [R5] ;  /* 0x0000000005039984 */ /* 0x000fea0000000800 */
[----:B------:R-:W0:Y:S02]  /*0170*/  @!P1 LDS R2, [R2] ;  /* 0x0000000002029984 */ /* 0x000e240000000800 */
[----:B0-----:R-:W-:-:S05]  /*0180*/  @!P1 FADD R4, R2, R3 ;  /* 0x0000000302049221 */ /* 0x001fca0000000000 */
[----:B------:R1:W-:Y:S01]  /*0190*/  @!P1 STS [R5], R4 ;  /* 0x0000000405009388 */ /* 0x0003e20000000800 */
[----:B------:R-:W-:Y:S01]  /*01a0*/  BAR.SYNC.DEFER_BLOCKING 0x0 ;  /* 0x0000000000007b1d */ /* 0x000fe20000010000 */
[----:B------:R-:W-:Y:S01]  /*01b0*/  ISETP.GT.U32.AND P1, PT, R0, 0x3, PT ;  /* 0x000000030000780c */ /* 0x000fe20003f24070 */
[----:B------:R-:W-:-:S12]  /*01c0*/  IMAD.MOV.U32 R0, RZ, RZ, R8 ;  /* 0x000000ffff007224 */ /* 0x000fd800078e0008 */
[----:B-1----:R-:W-:Y:S05]  /*01d0*/  @P1 BRA `(.L_x_1) ;  /* 0xfffffffc00d41947 */ /* 0x002fea000383ffff */
.L_x_0:
[----:B------:R-:W-:Y:S05]  /*01e0*/  @P0 EXIT ;  /* 0x000000000000094d */ /* 0x000fea0003800000 */
[----:B------:R-:W1:Y:S01]  /*01f0*/  S2UR UR5, SR_CgaCtaId ;  /* 0x00000000000579c3 */ /* 0x000e620000008800 */
[----:B------:R-:W-:-:S07]  /*0200*/  UMOV UR4, 0x400 ;  /* 0x0000040000047882 */ /* 0x000fce0000000000 */
[----:B0-----:R-:W0:Y:S01]  /*0210*/  LDC.64 R2, c[0x0][0x380] ;  /* 0x0000e000ff027b82 */ /* 0x001e220000000a00 */
[----:B-1----:R-:W-:Y:S01]  /*0220*/  ULEA UR4, UR5, UR4, 0x18 ;  /* 0x0000000405047291 */ /* 0x002fe2000f8ec0ff */
[----:B0-----:R-:W-:-:S08]  /*0230*/  IMAD.WIDE.U32 R2, R7, 0x4, R2 ;  /* 0x0000000407027825 */ /* 0x001fd000078e0002 */
[----:B------:R-:W0:Y:S04]  /*0240*/  LDS R5, [UR4] ;  /* 0x00000004ff057984 */ /* 0x000e280008000800 */
[----:B0-----:R-:W-:Y:S01]  /*0250*/  STG.E desc[UR6][R2.64], R5 ;  /* 0x0000000502007986 */ /* 0x001fe2000c101906 */
[----:B------:R-:W-:Y:S05]  /*0260*/  EXIT ;  /* 0x000000000000794d */ /* 0x000fea0003800000 */
.L_x_2:
[----:B------:R-:W-:-:S00]  /*0270*/  BRA `(.L_x_2) ;  /* 0xfffffffc00fc7947 */ /* 0x000fc0000383ffff */
[----:B------:R-:W-:-:S00]  /*0280*/  NOP ;  /* 0x0000000000007918 */ /* 0x000fc00000000000 */
[----:B------:R-:W-:-:S00]  /*0290*/  NOP ;  /* 0x0000000000007918 */ /* 0x000fc00000000000 */
[----:B------:R-:W-:-:S00]  /*02a0*/  NOP ;  /* 0x0000000000007918 */ /* 0x000fc00000000000 */
[----:B------:R-:W-:-:S00]  /*02b0*/  NOP ;  /* 0x0000000000007918 */ /* 0x000fc00000000000 */
[----:B------:R-:W-:-:S00]  /*02c0*/  NOP ;  /* 0x0000000000007918 */ /* 0x000fc00000000000 */
[----:B------:R-:W-:-:S00]  /*02d0*/  NOP ;  /* 0x0000000000007918 */ /* 0x000fc00000000000 */
[----:B------:R-:W-:-:S00]  /*02e0*/  NOP ;  /* 0x0000000000007918 */ /* 0x000fc00000000000 */
[----:B------:R-:W-:-:S00]  /*02f0*/  NOP ;  /* 0x0000000000007918 */ /* 0x000fc00000000000 */
.L_x_29:


//--------------------- .text._Z35square_elements_reduction_add_fusedPfS_ --------------------------
	.section	.text._Z35square_elements_reduction_add_fusedPfS_,"ax",@progbits
	.align	128
        .global         _Z35square_elements_reduction_add_fusedPfS_
        .type           _Z35square_elements_reduction_add_fusedPfS_,@function
        .size           _Z35square_elements_reduction_add_fusedPfS_,(.L_x_30 - _Z35square_elements_reduction_add_fusedPfS_)
        .other          _Z35square_elements_reduction_add_fusedPfS_,@"STO_CUDA_ENTRY STV_DEFAULT"
_Z35square_elements_reduction_add_fusedPfS_:
.text._Z35square_elements_reduction_add_fusedPfS_:
        /* <DEDUP_REMOVED lines=14> */
[----:B------:R-:W-:Y:S01]  /*00e0*/  LEA R5, R6, UR4, 0x2 ;  /* 0x0000000406057c11 */ /* 0x000fe2000f8e10ff */
[----:B--2---:R-:W-:-:S05]  /*00f0*/  FMUL R0, R2, R2 ;  /* 0x0000000202007220 */ /* 0x004fca0000400000 */
[----:B------:R0:W-:Y:S01]  /*0100*/  STS [R5], R0 ;  /* 0x0000000005007388 */ /* 0x0001e20000000800 */
[----:B------:R-:W-:Y:S06]  /*0110*/  BAR.SYNC.DEFER_BLOCKING 0x0 ;  /* 0x0000000000007b1d */ /* 0x000fec0000010000 */
[----:B------:R-:W-:Y:S05]  /*0120*/  BRA.U !UP0, `(.L_x_3) ;  /* 0x0000000108307547 */ /* 0x000fea000b800000 */
[----:B0-----:R-:W-:-:S07]  /*0130*/  MOV R0, UR8 ;  /* 0x0000000800007c02 */ /* 0x001fce0008000f00 */
.L_x_4:
[----:B------:R-:W-:-:S04]  /*0140*/  SHF.R.U32.HI R8, RZ, 0x1, R0 ;  /* 0x00000001ff087819 */ /* 0x000fc80000011600 */
[----:B------:R-:W-:-:S13]  /*0150*/  ISETP.GE.U32.AND P1, PT, R6, R8, PT ;  /* 0x000000080600720c */ /* 0x000fda0003f26070 */
[----:B------:R-:W-:Y:S01]  /*0160*/  @!P1 LEA R2, R8, R5, 0x2 ;  /* 0x0000000508029211 */ /* 0x000fe200078e10ff */
[----:B------:R-:W-:Y:S05]  /*0170*/  @!P1 LDS R3, [R5] ;  /* 0x0000000005039984 */ /* 0x000fea0000000800 */
[----:B------:R-:W0:Y:S02]  /*0180*/  @!P1 LDS R2, [R2] ;  /* 0x0000000002029984 */ /* 0x000e240000000800 */
[----:B0-----:R-:W-:-:S05]  /*0190*/  @!P1 FADD R4, R2, R3 ;  /* 0x0000000302049221 */ /* 0x001fca0000000000 */
[----:B------:R1:W-:Y:S01]  /*01a0*/  @!P1 STS [R5], R4 ;  /* 0x0000000405009388 */ /* 0x0003e20000000800 */
[----:B------:R-:W-:Y:S01]  /*01b0*/  BAR.SYNC.DEFER_BLOCKING 0x0 ;  /* 0x0000000000007b1d */ /* 0x000fe20000010000 */
[----:B------:R-:W-:Y:S02]  /*01c0*/  ISETP.GT.U32.AND P1, PT, R0, 0x3, PT ;  /* 0x000000030000780c */ /* 0x000fe40003f24070 */
[----:B------:R-:W-:-:S11]  /*01d0*/  MOV R0, R8 ;  /* 0x0000000800007202 */ /* 0x000fd60000000f00 */
[----:B-1----:R-:W-:Y:S05]  /*01e0*/  @P1 BRA `(.L_x_4) ;  /* 0xfffffffc00d41947 */ /* 0x002fea000383ffff */
.L_x_3:
[----:B------:R-:W-:Y:S05]  /*01f0*/  @P0 EXIT ;  /* 0x000000000000094d */ /* 0x000fea0003800000 */
[----:B------:R-:W1:Y:S01]  /*0200*/  S2UR UR5, SR_CgaCtaId ;  /* 0x00000000000579c3 */ /* 0x000e620000008800 */
[----:B------:R-:W-:-:S07]  /*0210*/  UMOV UR4, 0x400 ;  /* 0x0000040000047882 */ /* 0x000fce0000000000 */
[----:B------:R-:W2:Y:S01]  /*0220*/  LDC.64 R2, c[0x0][0x388] ;  /* 0x0000e200ff027b82 */ /* 0x000ea20000000a00 */
[----:B-1----:R-:W-:Y:S01]  /*0230*/  ULEA UR4, UR5, UR4, 0x18 ;  /* 0x0000000405047291 */ /* 0x002fe2000f8ec0ff */
[----:B--2---:R-:W-:-:S08]  /*0240*/  IMAD.WIDE.U32 R2, R7, 0x4, R2 ;  /* 0x0000000407027825 */ /* 0x004fd000078e0002 */
[----:B0-----:R-:W0:Y:S04]  /*0250*/  LDS R5, [UR4] ;  /* 0x00000004ff057984 */ /* 0x001e280008000800 */
[----:B0-----:R-:W-:Y:S01]  /*0260*/  STG.E desc[UR6][R2.64], R5 ;  /* 0x0000000502007986 */ /* 0x001fe2000c101906 */
[----:B------:R-:W-:Y:S05]  /*0270*/  EXIT ;  /* 0x000000000000794d */ /* 0x000fea0003800000 */
.L_x_5:
        /* <DEDUP_REMOVED lines=16> */
.L_x_30:


//--------------------- .text._Z12scale_kernelPfS_S_iS_ --------------------------
	.section	.text._Z12scale_kernelPfS_S_iS_,"ax",@progbits
	.align	128
        .global         _Z12scale_kernelPfS_S_iS_
        .type           _Z12scale_kernelPfS_S_iS_,@function
        .size           _Z12scale_kernelPfS_S_iS_,(.L_x_28 - _Z12scale_kernelPfS_S_iS_)
        .other          _Z12scale_kernelPfS_S_iS_,@"STO_CUDA_ENTRY STV_DEFAULT"
_Z12scale_kernelPfS_S_iS_:
.text._Z12scale_kernelPfS_S_iS_:
[----:B------:R-:W-:Y:S08]  /*0000*/  LDC R1, c[0x0][0x37c] ;  /* 0x0000df00ff017b82 */ /* 0x000ff00000000800 */
[----:B------:R-:W0:Y:S01]  /*0010*/  LDC.64 R2, c[0x0][0x3a0] ;  /* 0x0000e800ff027b82 */ /* 0x000e220000000a00 */
[----:B------:R-:W0:Y:S01]  /*0020*/  LDCU.64 UR4, c[0x0][0x358] ;  /* 0x00006b00ff0477ac */ /* 0x000e220008000a00 */
[----:B------:R-:W1:Y:S01]  /*0030*/  LDCU UR6, c[0x0][0x398] ;  /* 0x00007300ff0677ac */ /* 0x000e620008000800 */
[----:B0-----:R1:W2:Y:S02]  /*0040*/  LDG.E R0, desc[UR4][R2.64] ;  /* 0x0000000402007981 */ /* 0x0012a4000c1e1900 */
[----:B-1----:R-:W-:-:S04]  /*0050*/  I2FP.F32.S32 R3, UR6 ;  /* 0x0000000600037c45 */ /* 0x002fc80008201400 */
[----:B------:R-:W0:Y:S02]  /*0060*/  MUFU.RCP R4, R3 ;  /* 0x0000000300047308 */ /* 0x000e240000001000 */
[----:B0-----:R-:W-:-:S04]  /*0070*/  FFMA R5, -R3, R4, 1 ;  /* 0x3f80000003057423 */ /* 0x001fc80000000104 */
[----:B------:R-:W-:Y:S02]  /*0080*/  FFMA R5, R4, R5, R4 ;  /* 0x0000000504057223 */ /* 0x000fe40000000004 */
[----:B--2---:R-:W0:Y:S02]  /*0090*/  FCHK P0, R0, R3 ;  /* 0x0000000300007302 */ /* 0x004e240000000000 */
[----:B------:R-:W-:-:S04]  /*00a0*/  FFMA R4, R0, R5, RZ ;  /* 0x0000000500047223 */ /* 0x000fc800000000ff */
[----:B------:R-:W-:-:S04]  /*00b0*/  FFMA R6, -R3, R4, R0 ;  /* 0x0000000403067223 */ /* 0x000fc80000000100 */
[----:B------:R-:W-:Y:S01]  /*00c0*/  FFMA R12, R5, R6, R4 ;  /* 0x00000006050c7223 */ /* 0x000fe20000000004 */
[----:B0-----:R-:W-:Y:S06]  /*00d0*/  @!P0 BRA `(.L_x_6) ;  /* 0x00000000000c8947 */ /* 0x001fec0003800000 */
[----:B------:R-:W-:-:S07]  /*00e0*/  MOV R4, 0x100 ;  /* 0x0000010000047802 */ /* 0x000fce0000000f00 */
[----:B------:R-:W-:Y:S05]  /*00f0*/  CALL.REL.NOINC `($__internal_1_$__cuda_sm3x_div_rn_noftz_f32_slowpath) ;  /* 0x0000000400987944 */ /* 0x000fea0003c00000 */
[----:B------:R-:W-:-:S07]  /*0100*/  IMAD.MOV.U32 R12, RZ, RZ, R0 ;  /* 0x000000ffff0c7224 */ /* 0x000fce00078e0000 */
.L_x_6:
[----:B------:R-:W0:Y:S01]  /*0110*/  F2F.F64.F32 R2, R12 ;  /* 0x0000000c00027310 */ /* 0x000e220000201800 */
[----:B------:R-:W-:Y:S01]  /*0120*/  UMOV UR6, 0x47ae147b ;  /* 0x47ae147b00067882 */ /* 0x000fe20000000000 */
[----:B------:R-:W-:Y:S01]  /*0130*/  UMOV UR7, 0x3f847ae1 ;  /* 0x3f847ae100077882 */ /* 0x000fe20000000000 */
[----:B------:R-:W-:Y:S01]  /*0140*/  IMAD.MOV.U32 R6, RZ, RZ, 0x0 ;  /* 0x00000000ff067424 */ /* 0x000fe200078e00ff */
[----:B------:R-:W-:Y:S01]  /*0150*/  BSSY.RECONVERGENT B0, `(.L_x_7) ;  /* 0x0000013000007945 */ /* 0x000fe20003800200 */
[----:B------:R-:W-:Y:S01]  /*0160*/  IMAD.MOV.U32 R7, RZ, RZ, 0x3fd80000 ;  /* 0x3fd80000ff077424 */ /* 0x000fe200078e00ff */
[----:B0-----:R-:W-:-:S06]  /*0170*/  DADD R8, R2, UR6 ;  /* 0x0000000602087e29 */ /* 0x001fcc0008000000 */
[----:B------:R-:W0:Y:S04]  /*0180*/  MUFU.RSQ64H R3, R9 ;  /* 0x0000000900037308 */ /* 0x000e280000001c00 */
[----:B------:R-:W-:-:S05]  /*0190*/  VIADD R2, R9, 0xfcb00000 ;  /* 0xfcb0000009027836 */ /* 0x000fca0000000000 */
[----:B------:R-:W-:Y:S01]  /*01a0*/  ISETP.GE.U32.AND P0, PT, R2, 0x7ca00000, PT ;  /* 0x7ca000000200780c */ /* 0x000fe20003f06070 */
[----:B0-----:R-:W-:-:S08]  /*01b0*/  DMUL R4, R2, R2 ;  /* 0x0000000202047228 */ /* 0x001fd00000000000 */
[----:B------:R-:W-:-:S08]  /*01c0*/  DFMA R4, R8, -R4, 1 ;  /* 0x3ff000000804742b */ /* 0x000fd00000000804 */
[----:B------:R-:W-:Y:S02]  /*01d0*/  DFMA R6, R4, R6, 0.5 ;  /* 0x3fe000000406742b */ /* 0x000fe40000000006 */
[----:B------:R-:W-:-:S08]  /*01e0*/  DMUL R4, R2, R4 ;  /* 0x0000000402047228 */ /* 0x000fd00000000000 */
[----:B------:R-:W-:-:S08]  /*01f0*/  DFMA R10, R6, R4, R2 ;  /* 0x00000004060a722b */ /* 0x000fd00000000002 */
[----:B------:R-:W-:Y:S02]  /*0200*/  DMUL R12, R8, R10 ;  /* 0x0000000a080c7228 */ /* 0x000fe40000000000 */
[----:B------:R-:W-:Y:S01]  /*0210*/  VIADD R7, R11, 0xfff00000 ;  /* 0xfff000000b077836 */ /* 0x000fe20000000000 */
[----:B------:R-:W-:-:S05]  /*0220*/  MOV R6, R10 ;  /* 0x0000000a00067202 */ /* 0x000fca0000000f00 */
[----:B------:R-:W-:-:S08]  /*0230*/  DFMA R14, R12, -R12, R8 ;  /* 0x8000000c0c0e722b */ /* 0x000fd00000000008 */
[----:B------:R-:W-:Y:S01]  /*0240*/  DFMA R4, R14, R6, R12 ;  /* 0x000000060e04722b */ /* 0x000fe2000000000c */
[----:B------:R-:W-:Y:S10]  /*0250*/  @!P0 BRA `(.L_x_8) ;  /* 0x0000000000088947 */ /* 0x000ff40003800000 */
[----:B------:R-:W-:-:S07]  /*0260*/  MOV R0, 0x280 ;  /* 0x0000028000007802 */ /* 0x000fce0000000f00 */
[----:B------:R-:W-:Y:S05]  /*0270*/  CALL.REL.NOINC `($__internal_0_$__cuda_sm20_dsqrt_rn_f64_mediumpath_v1) ;  /* 0x00000000007c7944 */ /* 0x000fea0003c00000 */
.L_x_8:
[----:B------:R-:W-:Y:S05]  /*0280*/  BSYNC.RECONVERGENT B0 ;  /* 0x0000000000007941 */ /* 0x000fea0003800200 */
.L_x_7:
[----:B------:R-:W0:Y:S01]  /*0290*/  S2R R3, SR_TID.X ;  /* 0x0000000000037919 */ /* 0x000e220000002100 */
[----:B------:R-:W0:Y:S08]  /*02a0*/  S2UR UR6, SR_CTAID.X ;  /* 0x00000000000679c3 */ /* 0x000e300000002500 */
[----:B------:R-:W0:Y:S08]  /*02b0*/  LDC R2, c[0x0][0x360] ;  /* 0x0000d800ff027b82 */ /* 0x000e300000000800 */
[----:B------:R-:W1:Y:S01]  /*02c0*/  LDC.64 R6, c[0x0][0x380] ;  /* 0x0000e000ff067b82 */ /* 0x000e620000000a00 */
[----:B0-----:R-:W-:-:S04]  /*02d0*/  IMAD R2, R2, UR6, R3 ;  /* 0x0000000602027c24 */ /* 0x001fc8000f8e0203 */
[----:B-1----:R-:W-:-:S05]  /*02e0*/  IMAD.WIDE R6, R2, 0x4, R6 ;  /* 0x0000000402067825 */ /* 0x002fca00078e0206 */
[----:B------:R-:W2:Y:S01]  /*02f0*/  LDG.E R0, desc[UR4][R6.64] ;  /* 0x0000000406007981 */ /* 0x000ea2000c1e1900 */
[----:B------:R-:W0:Y:S01]  /*0300*/  F2F.F32.F64 R5, R4 ;  /* 0x0000000400057310 */ /* 0x000e220000301000 */
[----:B------:R-:W-:Y:S07]  /*0310*/  BSSY.RECONVERGENT B0, `(.L_x_9) ;  /* 0x000000d000007945 */ /* 0x000fee0003800200 */
[----:B0-----:R-:W0:Y:S02]  /*0320*/  MUFU.RCP R3, R5 ;  /* 0x0000000500037308 */ /* 0x001e240000001000 */
[----:B0-----:R-:W-:-:S04]  /*0330*/  FFMA R8, -R5, R3, 1 ;  /* 0x3f80000005087423 */ /* 0x001fc80000000103 */
[----:B------:R-:W-:Y:S02]  /*0340*/  FFMA R3, R3, R8, R3 ;  /* 0x0000000803037223 */ /* 0x000fe40000000003 */
[----:B--2---:R-:W0:Y:S02]  /*0350*/  FCHK P0, R0, R5 ;  /* 0x0000000500007302 */ /* 0x004e240000000000 */
[----:B------:R-:W-:-:S04]  /*0360*/  FFMA R8, R0, R3, RZ ;  /* 0x0000000300087223 */ /* 0x000fc800000000ff */
[----:B------:R-:W-:-:S04]  /*0370*/  FFMA R9, -R5, R8, R0 ;  /* 0x0000000805097223 */ /* 0x000fc80000000100 */
[----:B------:R-:W-:Y:S01]  /*0380*/  FFMA R8, R3, R9, R8 ;  /* 0x0000000903087223 */ /* 0x000fe20000000008 */
[----:B0-----:R-:W-:Y:S06]  /*0390*/  @!P0 BRA `(.L_x_10) ;  /* 0x0000000000108947 */ /* 0x001fec0003800000 */
[----:B------:R-:W-:Y:S01]  /*03a0*/  IMAD.MOV.U32 R3, RZ, RZ, R5 ;  /* 0x000000ffff037224 */ /* 0x000fe200078e0005 */
[----:B------:R-:W-:-:S07]  /*03b0*/  MOV R4, 0x3d0 ;  /* 0x000003d000047802 */ /* 0x000fce0000000f00 */
[----:B------:R-:W-:Y:S05]  /*03c0*/  CALL.REL.NOINC `($__internal_1_$__cuda_sm3x_div_rn_noftz_f32_slowpath) ;  /* 0x0000000000e47944 */ /* 0x000fea0003c00000 */
[----:B------:R-:W-:-:S07]  /*03d0*/  IMAD.MOV.U32 R8, RZ, RZ, R0 ;  /* 0x000000ffff087224 */ /* 0x000fce00078e0000 */
.L_x_10:
[----:B------:R-:W-:Y:S05]  /*03e0*/  BSYNC.RECONVERGENT B0 ;  /* 0x0000000000007941 */ /* 0x000fea0003800200 */
.L_x_9:
[----:B------:R-:W0:Y:S08]  /*03f0*/  LDC.64 R4, c[0x0][0x390] ;  /* 0x0000e400ff047b82 */ /* 0x000e300000000a00 */
[----:B------:R-:W1:Y:S01]  /*0400*/  LDC.64 R6, c[0x0][0x388] ;  /* 0x0000e200ff067b82 */ /* 0x000e620000000a00 */
[----:B0-----:R-:W-:-:S06]  /*0410*/  IMAD.WIDE R4, R2, 0x4, R4 ;  /* 0x0000000402047825 */ /* 0x001fcc00078e0204 */
[----:B------:R-:W2:Y:S01]  /*0420*/  LDG.E R5, desc[UR4][R4.64] ;  /* 0x0000000404057981 */ /* 0x000ea2000c1e1900 */
[----:B-1----:R-:W-:-:S04]  /*0430*/  IMAD.WIDE R2, R2, 0x4, R6 ;  /* 0x0000000402027825 */ /* 0x002fc800078e0206 */
[----:B--2---:R-:W-:-:S05]  /*0440*/  FMUL R7, R5, R8 ;  /* 0x0000000805077220 */ /* 0x004fca0000400000 */
[----:B------:R-:W-:Y:S01]  /*0450*/  STG.E desc[UR4][R2.64], R7 ;  /* 0x0000000702007986 */ /* 0x000fe2000c101904 */
[----:B------:R-:W-:Y:S05]  /*0460*/  EXIT ;  /* 0x000000000000794d */ /* 0x000fea0003800000 */
        .weak           $__internal_0_$__cuda_sm20_dsqrt_rn_f64_mediumpath_v1
        .type           $__internal_0_$__cuda_sm20_dsqrt_rn_f64_mediumpath_v1,@function
        .size           $__internal_0_$__cuda_sm20_dsqrt_rn_f64_mediumpath_v1,($__internal_1_$__cuda_sm3x_div_rn_noftz_f32_slowpath - $__internal_0_$__cuda_sm20_dsqrt_rn_f64_mediumpath_v1)
$__internal_0_$__cuda_sm20_dsqrt_rn_f64_mediumpath_v1:
[----:B------:R-:W-:Y:S01]  /*0470*/  ISETP.GE.U32.AND P0, PT, R2, -0x3400000, PT ;  /* 0xfcc000000200780c */ /* 0x000fe20003f06070 */
[----:B------:R-:W-:Y:S01]  /*0480*/  BSSY.RECONVERGENT B1, `(.L_x_11) ;  /* 0x0000028000017945 */ /* 0x000fe20003800200 */
[----:B------:R-:W-:Y:S01]  /*0490*/  IMAD.MOV.U32 R6, RZ, RZ, R10 ;  /* 0x000000ffff067224 */ /* 0x000fe200078e000a */
[----:B------:R-:W-:Y:S01]  /*04a0*/  MOV R2, R14 ;  /* 0x0000000e00027202 */ /* 0x000fe20000000f00 */
[----:B------:R-:W-:Y:S02]  /*04b0*/  IMAD.MOV.U32 R4, RZ, RZ, R8 ;  /* 0x000000ffff047224 */ /* 0x000fe400078e0008 */
[----:B------:R-:W-:Y:S02]  /*04c0*/  IMAD.MOV.U32 R5, RZ, RZ, R9 ;  /* 0x000000ffff057224 */ /* 0x000fe400078e0009 */
[----:B------:R-:W-:-:S05]  /*04d0*/  IMAD.MOV.U32 R3, RZ, RZ, R15 ;  /* 0x000000ffff037224 */ /* 0x000fca00078e000f */
[----:B------:R-:W-:Y:S05]  /*04e0*/  @!P0 BRA `(.L_x_12) ;  /* 0x0000000000208947 */ /* 0x000fea0003800000 */
[----:B------:R-:W-:-:S10]  /*04f0*/  DFMA.RM R2, R2, R6, R12 ;  /* 0x000000060202722b */ /* 0x000fd4000000400c */
[----:B------:R-:W-:-:S05]  /*0500*/  IADD3 R6, P0, PT, R2, 0x1, RZ ;  /* 0x0000000102067810 */ /* 0x000fca0007f1e0ff */
[----:B------:R-:W-:-:S06]  /*0510*/  IMAD.X R7, RZ, RZ, R3, P0 ;  /* 0x000000ffff077224 */ /* 0x000fcc00000e0603 */
[----:B------:R-:W-:-:S08]  /*0520*/  DFMA.RP R4, -R2, R6, R4 ;  /* 0x000000060204722b */ /* 0x000fd00000008104 */
[----:B------:R-:W-:-:S06]  /*0530*/  DSETP.GT.AND P0, PT, R4, RZ, PT ;  /* 0x000000ff0400722a */ /* 0x000fcc0003f04000 */
[----:B------:R-:W-:Y:S02]  /*0540*/  FSEL R2, R6, R2, P0 ;  /* 0x0000000206027208 */ /* 0x000fe40000000000 */
[----:B------:R-:W-:Y:S01]  /*0550*/  FSEL R3, R7, R3, P0 ;  /* 0x0000000307037208 */ /* 0x000fe20000000000 */
[----:B------:R-:W-:Y:S06]  /*0560*/  BRA `(.L_x_13) ;  /* 0x0000000000647947 */ /* 0x000fec0003800000 */
.L_x_12:
[----:B------:R-:W-:-:S14]  /*0570*/  DSETP.NE.AND P0, PT, R4, RZ, PT ;  /* 0x000000ff0400722a */ /* 0x000fdc0003f05000 */
[----:B------:R-:W-:Y:S05]  /*0580*/  @!P0 BRA `(.L_x_14) ;  /* 0x0000000000588947 */ /* 0x000fea0003800000 */
[----:B------:R-:W-:-:S13]  /*0590*/  ISETP.GE.AND P0, PT, R5, RZ, PT ;  /* 0x000000ff0500720c */ /* 0x000fda0003f06270 */
[----:B------:R-:W-:Y:S02]  /*05a0*/  @!P0 IMAD.MOV.U32 R2, RZ, RZ, 0x0 ;  /* 0x00000000ff028424 */ /* 0x000fe400078e00ff */
[----:B------:R-:W-:Y:S01]  /*05b0*/  @!P0 IMAD.MOV.U32 R3, RZ, RZ, -0x80000 ;  /* 0xfff80000ff038424 */ /* 0x000fe200078e00ff */
[----:B------:R-:W-:Y:S06]  /*05c0*/  @!P0 BRA `(.L_x_13) ;  /* 0x00000000004c8947 */ /* 0x000fec0003800000 */
[----:B------:R-:W-:-:S13]  /*05d0*/  ISETP.GT.AND P0, PT, R5, 0x7fefffff, PT ;  /* 0x7fefffff0500780c */ /* 0x000fda0003f04270 */
[----:B------:R-:W-:Y:S05]  /*05e0*/  @P0 BRA `(.L_x_14) ;  /* 0x0000000000400947 */ /* 0x000fea0003800000 */
[----:B------:R-:W-:Y:S01]  /*05f0*/  DMUL R2, R4, 8.11296384146066816958e+31 ;  /* 0x4690000004027828 */ /* 0x000fe20000000000 */
[----:B------:R-:W-:Y:S01]  /*0600*/  MOV R8, 0x0 ;  /* 0x0000000000087802 */ /* 0x000fe20000000f00 */
[----:B------:R-:W-:Y:S02]  /*0610*/  IMAD.MOV.U32 R4, RZ, RZ, RZ ;  /* 0x000000ffff047224 */ /* 0x000fe400078e00ff */
[----:B------:R-:W-:Y:S02]  /*0620*/  IMAD.MOV.U32 R9, RZ, RZ, 0x3fd80000 ;  /* 0x3fd80000ff097424 */ /* 0x000fe400078e00ff */
[----:B------:R-:W0:Y:S02]  /*0630*/  MUFU.RSQ64H R5, R3 ;  /* 0x0000000300057308 */ /* 0x000e240000001c00 */
[----:B0-----:R-:W-:-:S08]  /*0640*/  DMUL R6, R4, R4 ;  /* 0x0000000404067228 */ /* 0x001fd00000000000 */
[----:B------:R-:W-:-:S08]  /*0650*/  DFMA R6, R2, -R6, 1 ;  /* 0x3ff000000206742b */ /* 0x000fd00000000806 */
[----:B------:R-:W-:Y:S02]  /*0660*/  DFMA R8, R6, R8, 0.5 ;  /* 0x3fe000000608742b */ /* 0x000fe40000000008 */
[----:B------:R-:W-:-:S08]  /*0670*/  DMUL R6, R4, R6 ;  /* 0x0000000604067228 */ /* 0x000fd00000000000 */
[----:B------:R-:W-:-:S08]  /*0680*/  DFMA R6, R8, R6, R4 ;  /* 0x000000060806722b */ /* 0x000fd00000000004 */
[----:B------:R-:W-:Y:S02]  /*0690*/  DMUL R4, R2, R6 ;  /* 0x0000000602047228 */ /* 0x000fe40000000000 */
[----:B------:R-:W-:-:S06]  /*06a0*/  VIADD R7, R7, 0xfff00000 ;  /* 0xfff0000007077836 */ /* 0x000fcc0000000000 */
[----:B------:R-:W-:-:S08]  /*06b0*/  DFMA R8, R4, -R4, R2 ;  /* 0x800000040408722b */ /* 0x000fd00000000002 */
[----:B------:R-:W-:-:S10]  /*06c0*/  DFMA R2, R6, R8, R4 ;  /* 0x000000080602722b */ /* 0x000fd40000000004 */
[----:B------:R-:W-:Y:S01]  /*06d0*/  VIADD R3, R3, 0xfcb00000 ;  /* 0xfcb0000003037836 */ /* 0x000fe20000000000 */
[----:B------:R-:W-:Y:S06]  /*06e0*/  BRA `(.L_x_13) ;  /* 0x0000000000047947 */ /* 0x000fec0003800000 */
.L_x_14:
[----:B------:R-:W-:-:S11]  /*06f0*/  DADD R2, R4, R4 ;  /* 0x0000000004027229 */ /* 0x000fd60000000004 */
.L_x_13:
[----:B------:R-:W-:Y:S05]  /*0700*/  BSYNC.RECONVERGENT B1 ;  /* 0x0000000000017941 */ /* 0x000fea0003800200 */
.L_x_11:
[----:B------:R-:W-:Y:S01]  /*0710*/  IMAD.MOV.U32 R4, RZ, RZ, R2 ;  /* 0x000000ffff047224 */ /* 0x000fe200078e0002 */
[----:B------:R-:W-:Y:S01]  /*0720*/  MOV R5, R3 ;  /* 0x0000000300057202 */ /* 0x000fe20000000f00 */
[----:B------:R-:W-:Y:S02]  /*0730*/  IMAD.MOV.U32 R2, RZ, RZ, R0 ;  /* 0x000000ffff027224 */ /* 0x000fe400078e0000 */
[----:B------:R-:W-:-:S04]  /*0740*/  IMAD.MOV.U32 R3, RZ, RZ, 0x0 ;  /* 0x00000000ff037424 */ /* 0x000fc800078e00ff */
[----:B------:R-:W-:Y:S05]  /*0750*/  RET.REL.NODEC R2 `(_Z12scale_kernelPfS_S_iS_) ;  /* 0xfffffff802287950 */ /* 0x000fea0003c3ffff */
        .weak           $__internal_1_$__cuda_sm3x_div_rn_noftz_f32_slowpath
        .type           $__internal_1_$__cuda_sm3x_div_rn_noftz_f32_slowpath,@function
        .size           $__internal_1_$__cuda_sm3x_div_rn_noftz_f32_slowpath,(.L_x_28 - $__internal_1_$__cuda_sm3x_div_rn_noftz_f32_slowpath)
$__internal_1_$__cuda_sm3x_div_rn_noftz_f32_slowpath:
[----:B------:R-:W-:Y:S01]  /*0760*/  SHF.R.U32.HI R6, RZ, 0x17, R3 ;  /* 0x00000017ff067819 */ /* 0x000fe20000011603 */
[----:B------:R-:W-:Y:S01]  /*0770*/  BSSY.RECONVERGENT B1, `(.L_x_15) ;  /* 0x0000062000017945 */ /* 0x000fe20003800200 */
[----:B------:R-:W-:Y:S02]  /*0780*/  SHF.R.U32.HI R5, RZ, 0x17, R0 ;  /* 0x00000017ff057819 */ /* 0x000fe40000011600 */
[----:B------:R-:W-:Y:S02]  /*0790*/  LOP3.LUT R10, R6, 0xff, RZ, 0xc0, !PT ;  /* 0x000000ff060a7812 */ /* 0x000fe400078ec0ff */
[----:B------:R-:W-:-:S03]  /*07a0*/  LOP3.LUT R8, R5, 0xff, RZ, 0xc0, !PT ;  /* 0x000000ff05087812 */ /* 0x000fc600078ec0ff */
[----:B------:R-:W-:Y:S02]  /*07b0*/  VIADD R7, R10, 0xffffffff ;  /* 0xffffffff0a077836 */ /* 0x000fe40000000000 */
[----:B------:R-:W-:-:S03]  /*07c0*/  VIADD R6, R8, 0xffffffff ;  /* 0xffffffff08067836 */ /* 0x000fc60000000000 */
[----:B------:R-:W-:-:S04]  /*07d0*/  ISETP.GT.U32.AND P0, PT, R7, 0xfd, PT ;  /* 0x000000fd0700780c */ /* 0x000fc80003f04070 */
[----:B------:R-:W-:-:S13]  /*07e0*/  ISETP.GT.U32.OR P0, PT, R6, 0xfd, P0 ;  /* 0x000000fd0600780c */ /* 0x000fda0000704470 */
[----:B------:R-:W-:Y:S01]  /*07f0*/  @!P0 MOV R5, RZ ;  /* 0x000000ff00058202 */ /* 0x000fe20000000f00 */
[----:B------:R-:W-:Y:S06]  /*0800*/  @!P0 BRA `(.L_x_16) ;  /* 0x00000000005c8947 */ /* 0x000fec0003800000 */
[----:B------:R-:W-:Y:S02]  /*0810*/  FSETP.GTU.FTZ.AND P0, PT, |R0|, +INF , PT ;  /* 0x7f8000000000780b */ /* 0x000fe40003f1c200 */
[----:B------:R-:W-:-:S04]  /*0820*/  FSETP.GTU.FTZ.AND P1, PT, |R3|, +INF , PT ;  /* 0x7f8000000300780b */ /* 0x000fc80003f3c200 */
[----:B------:R-:W-:-:S13]  /*0830*/  PLOP3.LUT P0, PT, P0, P1, PT, 0xf8, 0x8f ;  /* 0x00000000008f781c */ /* 0x000fda0000703f70 */
[----:B------:R-:W-:Y:S05]  /*0840*/  @P0 BRA `(.L_x_17) ;  /* 0x00000004004c0947 */ /* 0x000fea0003800000 */
[----:B------:R-:W-:-:S13]  /*0850*/  LOP3.LUT P0, RZ, R3, 0x7fffffff, R0, 0xc8, !PT ;  /* 0x7fffffff03ff7812 */ /* 0x000fda000780c800 */
[----:B------:R-:W-:Y:S05]  /*0860*/  @!P0 BRA `(.L_x_18) ;  /* 0x00000004003c8947 */ /* 0x000fea0003800000 */
[C---:B------:R-:W-:Y:S02]  /*0870*/  FSETP.NEU.FTZ.AND P2, PT, |R0|.reuse, +INF , PT ;  /* 0x7f8000000000780b */ /* 0x040fe40003f5d200 */
[----:B------:R-:W-:Y:S02]  /*0880*/  FSETP.NEU.FTZ.AND P1, PT, |R3|, +INF , PT ;  /* 0x7f8000000300780b */ /* 0x000fe40003f3d200 */
[----:B------:R-:W-:-:S11]  /*0890*/  FSETP.NEU.FTZ.AND P0, PT, |R0|, +INF , PT ;  /* 0x7f8000000000780b */ /* 0x000fd60003f1d200 */
[----:B------:R-:W-:Y:S05]  /*08a0*/  @!P1 BRA !P2, `(.L_x_18) ;  /* 0x00000004002c9947 */ /* 0x000fea0005000000 */
[----:B------:R-:W-:-:S04]  /*08b0*/  LOP3.LUT P2, RZ, R0, 0x7fffffff, RZ, 0xc0, !PT ;  /* 0x7fffffff00ff7812 */ /* 0x000fc8000784c0ff */
[----:B------:R-:W-:-:S13]  /*08c0*/  PLOP3.LUT P1, PT, P1, P2, PT, 0x2f, 0xf2 ;  /* 0x0000000000f2781c */ /* 0x000fda0000f24577 */
[----:B------:R-:W-:Y:S05]  /*08d0*/  @P1 BRA `(.L_x_19) ;  /* 0x0000000400181947 */ /* 0x000fea0003800000 */
[----:B------:R-:W-:-:S04]  /*08e0*/  LOP3.LUT P1, RZ, R3, 0x7fffffff, RZ, 0xc0, !PT ;  /* 0x7fffffff03ff7812 */ /* 0x000fc8000782c0ff */
[----:B------:R-:W-:-:S13]  /*08f0*/  PLOP3.LUT P0, PT, P0, P1, PT, 0x2f, 0xf2 ;  /* 0x0000000000f2781c */ /* 0x000fda0000702577 */
[----:B------:R-:W-:Y:S05]  /*0900*/  @P0 BRA `(.L_x_20) ;  /* 0x0000000400000947 */ /* 0x000fea0003800000 */
[----:B------:R-:W-:Y:S02]  /*0910*/  ISETP.GE.AND P0, PT, R6, RZ, PT ;  /* 0x000000ff0600720c */ /* 0x000fe40003f06270 */
[----:B------:R-:W-:-:S11]  /*0920*/  ISETP.GE.AND P1, PT, R7, RZ, PT ;  /* 0x000000ff0700720c */ /* 0x000fd60003f26270 */
[----:B------:R-:W-:Y:S02]  /*0930*/  @P0 IMAD.MOV.U32 R5, RZ, RZ, RZ ;  /* 0x000000ffff050224 */ /* 0x000fe400078e00ff */
[----:B------:R-:W-:Y:S01]  /*0940*/  @!P0 FFMA R0, R0, 1.84467440737095516160e+19, RZ ;  /* 0x5f80000000008823 */ /* 0x000fe200000000ff */
[----:B------:R-:W-:Y:S02]  /*0950*/  @!P0 IMAD.MOV.U32 R5, RZ, RZ, -0x40 ;  /* 0xffffffc0ff058424 */ /* 0x000fe400078e00ff */
[----:B------:R-:W-:Y:S02]  /*0960*/  @!P1 FFMA R3, R3, 1.84467440737095516160e+19, RZ ;  /* 0x5f80000003039823 */ /* 0x000fe400000000ff */
[----:B------:R-:W-:-:S07]  /*0970*/  @!P1 VIADD R5, R5, 0x40 ;  /* 0x0000004005059836 */ /* 0x000fce0000000000 */
.L_x_16:
[----:B------:R-:W-:Y:S01]  /*0980*/  LEA R6, R10, 0xc0800000, 0x17 ;  /* 0xc08000000a067811 */ /* 0x000fe200078eb8ff */
[----:B------:R-:W-:Y:S04]  /*0990*/  BSSY.RECONVERGENT B2, `(.L_x_21) ;  /* 0x0000036000027945 */ /* 0x000fe80003800200 */
[----:B------:R-:W-:Y:S01]  /*09a0*/  IMAD.IADD R6, R3, 0x1, -R6 ;  /* 0x0000000103067824 */ /* 0x000fe200078e0a06 */
[----:B------:R-:W-:-:S03]  /*09b0*/  IADD3 R3, PT, PT, R8, -0x7f, RZ ;  /* 0xffffff8108037810 */ /* 0x000fc60007ffe0ff */
[----:B------:R0:W1:Y:S01]  /*09c0*/  MUFU.RCP R7, R6 ;  /* 0x0000000600077308 */ /* 0x0000620000001000 */
[----:B------:R-:W-:Y:S01]  /*09d0*/  FADD.FTZ R9, -R6, -RZ ;  /* 0x800000ff06097221 */ /* 0x000fe20000010100 */
[C---:B------:R-:W-:Y:S01]  /*09e0*/  IMAD R0, R3.reuse, -0x800000, R0 ;  /* 0xff80000003007824 */ /* 0x040fe200078e0200 */
[----:B0-----:R-:W-:-:S05]  /*09f0*/  IADD3 R6, PT, PT, R3, 0x7f, -R10 ;  /* 0x0000007f03067810 */ /* 0x001fca0007ffe80a */
[----:B------:R-:W-:Y:S02]  /*0a00*/  IMAD.IADD R6, R6, 0x1, R5 ;  /* 0x0000000106067824 */ /* 0x000fe400078e0205 */
[----:B-1----:R-:W-:-:S04]  /*0a10*/  FFMA R8, R7, R9, 1 ;  /* 0x3f80000007087423 */ /* 0x002fc80000000009 */
[----:B------:R-:W-:-:S04]  /*0a20*/  FFMA R12, R7, R8, R7 ;  /* 0x00000008070c7223 */ /* 0x000fc80000000007 */
[----:B------:R-:W-:-:S04]  /*0a30*/  FFMA R7, R0, R12, RZ ;  /* 0x0000000c00077223 */ /* 0x000fc800000000ff */
[----:B------:R-:W-:-:S04]  /*0a40*/  FFMA R8, R9, R7, R0 ;  /* 0x0000000709087223 */ /* 0x000fc80000000000 */
[----:B------:R-:W-:-:S04]  /*0a50*/  FFMA R7, R12, R8, R7 ;  /* 0x000000080c077223 */ /* 0x000fc80000000007 */
[----:B------:R-:W-:-:S04]  /*0a60*/  FFMA R8, R9, R7, R0 ;  /* 0x0000000709087223 */ /* 0x000fc80000000000 */
[----:B------:R-:W-:-:S05]  /*0a70*/  FFMA R0, R12, R8, R7 ;  /* 0x000000080c007223 */ /* 0x000fca0000000007 */
[----:B------:R-:W-:-:S04]  /*0a80*/  SHF.R.U32.HI R3, RZ, 0x17, R0 ;  /* 0x00000017ff037819 */ /* 0x000fc80000011600 */
[----:B------:R-:W-:-:S05]  /*0a90*/  LOP3.LUT R3, R3, 0xff, RZ, 0xc0, !PT ;  /* 0x000000ff03037812 */ /* 0x000fca00078ec0ff */
[----:B------:R-:W-:-:S04]  /*0aa0*/  IMAD.IADD R9, R3, 0x1, R6 ;  /* 0x0000000103097824 */ /* 0x000fc800078e0206 */
[----:B------:R-:W-:-:S05]  /*0ab0*/  VIADD R3, R9, 0xffffffff ;  /* 0xffffffff09037836 */ /* 0x000fca0000000000 */
[----:B------:R-:W-:-:S13]  /*0ac0*/  ISETP.GE.U32.AND P0, PT, R3, 0xfe, PT ;  /* 0x000000fe0300780c */ /* 0x000fda0003f06070 */
[----:B------:R-:W-:Y:S05]  /*0ad0*/  @!P0 BRA `(.L_x_22) ;  /* 0x0000000000808947 */ /* 0x000fea0003800000 */
[----:B------:R-:W-:-:S13]  /*0ae0*/  ISETP.GT.AND P0, PT, R9, 0xfe, PT ;  /* 0x000000fe0900780c */ /* 0x000fda0003f04270 */
[----:B------:R-:W-:Y:S05]  /*0af0*/  @P0 BRA `(.L_x_23) ;  /* 0x00000000006c0947 */ /* 0x000fea0003800000 */
[----:B------:R-:W-:-:S13]  /*0b00*/  ISETP.GE.AND P0, PT, R9, 0x1, PT ;  /* 0x000000010900780c */ /* 0x000fda0003f06270 */
[----:B------:R-:W-:Y:S05]  /*0b10*/  @P0 BRA `(.L_x_24) ;  /* 0x0000000000740947 */ /* 0x000fea0003800000 */
[----:B------:R-:W-:Y:S02]  /*0b20*/  ISETP.GE.AND P0, PT, R9, -0x18, PT ;  /* 0xffffffe80900780c */ /* 0x000fe40003f06270 */
[----:B------:R-:W-:-:S11]  /*0b30*/  LOP3.LUT R0, R0, 0x80000000, RZ, 0xc0, !PT ;  /* 0x8000000000007812 */ /* 0x000fd600078ec0ff */
[----:B------:R-:W-:Y:S05]  /*0b40*/  @!P0 BRA `(.L_x_24) ;  /* 0x0000000000688947 */ /* 0x000fea0003800000 */
[CCC-:B------:R-:W-:Y:S01]  /*0b50*/  FFMA.RZ R3, R12.reuse, R8.reuse, R7.reuse ;  /* 0x000000080c037223 */ /* 0x1c0fe2000000c007 */
[CCC-:B------:R-:W-:Y:S01]  /*0b60*/  FFMA.RM R6, R12.reuse, R8.reuse, R7.reuse ;  /* 0x000000080c067223 */ /* 0x1c0fe20000004007 */
[C---:B------:R-:W-:Y:S02]  /*0b70*/  ISETP.NE.AND P2, PT, R9.reuse, RZ, PT ;  /* 0x000000ff0900720c */ /* 0x040fe40003f45270 */
[----:B------:R-:W-:Y:S02]  /*0b80*/  ISETP.NE.AND P1, PT, R9, RZ, PT ;  /* 0x000000ff0900720c */ /* 0x000fe40003f25270 */
[----:B------:R-:W-:Y:S01]  /*0b90*/  LOP3.LUT R5, R3, 0x7fffff, RZ, 0xc0, !PT ;  /* 0x007fffff03057812 */ /* 0x000fe200078ec0ff */
[----:B------:R-:W-:Y:S01]  /*0ba0*/  FFMA.RP R3, R12, R8, R7 ;  /* 0x000000080c037223 */ /* 0x000fe20000008007 */
[C---:B------:R-:W-:Y:S01]  /*0bb0*/  VIADD R8, R9.reuse, 0x20 ;  /* 0x0000002009087836 */ /* 0x040fe20000000000 */
[----:B------:R-:W-:Y:S02]  /*0bc0*/  IADD3 R7, PT, PT, -R9, RZ, RZ ;  /* 0x000000ff09077210 */ /* 0x000fe40007ffe1ff */
[----:B------:R-:W-:-:S02]  /*0bd0*/  LOP3.LUT R5, R5, 0x800000, RZ, 0xfc, !PT ;  /* 0x0080000005057812 */ /* 0x000fc400078efcff */
[----:B------:R-:W-:Y:S02]  /*0be0*/  FSETP.NEU.FTZ.AND P0, PT, R3, R6, PT ;  /* 0x000000060300720b */ /* 0x000fe40003f1d000 */
[----:B------:R-:W-:Y:S02]  /*0bf0*/  SHF.L.U32 R8, R5, R8, RZ ;  /* 0x0000000805087219 */ /* 0x000fe400000006ff */
[----:B------:R-:W-:Y:S02]  /*0c00*/  SEL R6, R7, RZ, P2 ;  /* 0x000000ff07067207 */ /* 0x000fe40001000000 */
[----:B------:R-:W-:Y:S02]  /*0c10*/  ISETP.NE.AND P1, PT, R8, RZ, P1 ;  /* 0x000000ff0800720c */ /* 0x000fe40000f25270 */
[----:B------:R-:W-:Y:S02]  /*0c20*/  SHF.R.U32.HI R6, RZ, R6, R5 ;  /* 0x00000006ff067219 */ /* 0x000fe40000011605 */
[----:B------:R-:W-:-:S02]  /*0c30*/  PLOP3.LUT P0, PT, P0, P1, PT, 0xf8, 0x8f ;  /* 0x00000000008f781c */ /* 0x000fc40000703f70 */
[----:B------:R-:W-:Y:S02]  /*0c40*/  SHF.R.U32.HI R8, RZ, 0x1, R6 ;  /* 0x00000001ff087819 */ /* 0x000fe40000011606 */
[----:B------:R-:W-:-:S04]  /*0c50*/  SEL R3, RZ, 0x1, !P0 ;  /* 0x00000001ff037807 */ /* 0x000fc80004000000 */
[----:B------:R-:W-:-:S04]  /*0c60*/  LOP3.LUT R3, R3, 0x1, R8, 0xf8, !PT ;  /* 0x0000000103037812 */ /* 0x000fc800078ef808 */
[----:B------:R-:W-:-:S05]  /*0c70*/  LOP3.LUT R3, R3, R6, RZ, 0xc0, !PT ;  /* 0x0000000603037212 */ /* 0x000fca00078ec0ff */
[----:B------:R-:W-:-:S05]  /*0c80*/  IMAD.IADD R3, R8, 0x1, R3 ;  /* 0x0000000108037824 */ /* 0x000fca00078e0203 */
[----:B------:R-:W-:Y:S01]  /*0c90*/  LOP3.LUT R0, R3, R0, RZ, 0xfc, !PT ;  /* 0x0000000003007212 */ /* 0x000fe200078efcff */
[----:B------:R-:W-:Y:S06]  /*0ca0*/  BRA `(.L_x_24) ;  /* 0x0000000000107947 */ /* 0x000fec0003800000 */
.L_x_23:
[----:B------:R-:W-:-:S04]  /*0cb0*/  LOP3.LUT R0, R0, 0x80000000, RZ, 0xc0, !PT ;  /* 0x8000000000007812 */ /* 0x000fc800078ec0ff */
[----:B------:R-:W-:Y:S01]  /*0cc0*/  LOP3.LUT R0, R0, 0x7f800000, RZ, 0xfc, !PT ;  /* 0x7f80000000007812 */ /* 0x000fe200078efcff */
[----:B------:R-:W-:Y:S06]  /*0cd0*/  BRA `(.L_x_24) ;  /* 0x0000000000047947 */ /* 0x000fec0003800000 */
.L_x_22:
[----:B------:R-:W-:-:S07]  /*0ce0*/  IMAD R0, R6, 0x800000, R0 ;  /* 0x0080000006007824 */ /* 0x000fce00078e0200 */
.L_x_24:
[----:B------:R-:W-:Y:S05]  /*0cf0*/  BSYNC.RECONVERGENT B2 ;  /* 0x0000000000027941 */ /* 0x000fea0003800200 */
.L_x_21:
[----:B------:R-:W-:Y:S05]  /*0d00*/  BRA `(.L_x_25) ;  /* 0x0000000000207947 */ /* 0x000fea0003800000 */
.L_x_20:
[----:B------:R-:W-:-:S04]  /*0d10*/  LOP3.LUT R0, R3, 0x80000000, R0, 0x48, !PT ;  /* 0x8000000003007812 */ /* 0x000fc800078e4800 */
[----:B------:R-:W-:Y:S01]  /*0d20*/  LOP3.LUT R0, R0, 0x7f800000, RZ, 0xfc, !PT ;  /* 0x7f80000000007812 */ /* 0x000fe200078efcff */
[----:B------:R-:W-:Y:S06]  /*0d30*/  BRA `(.L_x_25) ;  /* 0x0000000000147947 */ /* 0x000fec0003800000 */
.L_x_19:
[----:B------:R-:W-:Y:S01]  /*0d40*/  LOP3.LUT R0, R3, 0x80000000, R0, 0x48, !PT ;  /* 0x8000000003007812 */ /* 0x000fe200078e4800 */
[----:B------:R-:W-:Y:S06]  /*0d50*/  BRA `(.L_x_25) ;  /* 0x00000000000c7947 */ /* 0x000fec0003800000 */
.L_x_18:
[----:B------:R-:W0:Y:S01]  /*0d60*/  MUFU.RSQ R0, -QNAN ;  /* 0xffc0000000007908 */ /* 0x000e220000001400 */
[----:B------:R-:W-:Y:S05]  /*0d70*/  BRA `(.L_x_25) ;  /* 0x0000000000047947 */ /* 0x000fea0003800000 */
.L_x_17:
[----:B------:R-:W-:-:S07]  /*0d80*/  FADD.FTZ R0, R0, R3 ;  /* 0x0000000300007221 */ /* 0x000fce0000010000 */
.L_x_25:
[----:B------:R-:W-:Y:S05]  /*0d90*/  BSYNC.RECONVERGENT B1 ;  /* 0x0000000000017941 */ /* 0x000fea0003800200 */
.L_x_15:
[----:B------:R-:W-:-:S04]  /*0da0*/  IMAD.MOV.U32 R5, RZ, RZ, 0x0 ;  /* 0x00000000ff057424 */ /* 0x000fc800078e00ff */
[----:B0-----:R-:W-:Y:S05]  /*0db0*/  RET.REL.NODEC R4 `(_Z12scale_kernelPfS_S_iS_) ;  /* 0xfffffff004907950 */ /* 0x001fea0003c3ffff */
.L_x_26:
        /* <DEDUP_REMOVED lines=12> */
.L_x_28:


//--------------------- .nv.shared._Z13reduction_addPf --------------------------
	.section	.nv.shared._Z13reduction_addPf,"aw",@nobits
	.sectionflags	@""
	.align	16
	.zero		1024


//--------------------- .nv.shared.reserved.0     --------------------------
	.section	.nv.shared.reserved.0,"aw",@nobits
	.weak		__nv_reservedSMEM_offset_0_alias
	.size		__nv_reservedSMEM_offset_0_alias, 0, 64
	.other		__nv_reservedSMEM_offset_0_alias,@"STO_CUDA_RESERVED_SHARED STV_DEFAULT"
__nv_reservedSMEM_offset_0_alias:
	.zero		0
	.zero		64


//--------------------- .nv.shared._Z35square_elements_reduction_add_fusedPfS_ --------------------------
	.section	.nv.shared._Z35square_elements_reduction_add_fusedPfS_,"aw",@nobits
	.sectionflags	@""
	.align	16
	.zero		1024


//--------------------- .nv.shared._Z12scale_kernelPfS_S_iS_ --------------------------
	.section	.nv.shared._Z12scale_kernelPfS_S_iS_,"aw",@nobits
	.sectionflags	@""
	.align	16
	.zero		1024


//--------------------- .nv.constant0._Z13reduction_addPf --------------------------
	.section	.nv.constant0._Z13reduction_addPf,"a",@progbits
	.sectionflags	@""
	.align	4
.nv.constant0._Z13reduction_addPf:
	.zero		904


//--------------------- .nv.constant0._Z35square_elements_reduction_add_fusedPfS_ --------------------------
	.section	.nv.constant0._Z35square_elements_reduction_add_fusedPfS_,"a",@progbits
	.sectionflags	@""
	.align	4
.nv.constant0._Z35square_elements_reduction_add_fusedPfS_:
	.zero		912


//--------------------- .nv.constant0._Z12scale_kernelPfS_S_iS_ --------------------------
	.section	.nv.constant0._Z12scale_kernelPfS_S_iS_,"a",@progbits
	.sectionflags	@""
	.align	4
.nv.constant0._Z12scale_kernelPfS_S_iS_:
	.zero		936


//--------------------- SYMBOLS --------------------------

	.type		.nv.reservedSmem.offset0,@object
	.size		.nv.reservedSmem.offset0,0x4
	.type		.nv.reservedSmem.cap,@object
	.size		.nv.reservedSmem.cap,0x4
